//
// Generated by NVIDIA NVVM Compiler
//
// Compiler Build ID: CL-36424714
// Cuda compilation tools, release 13.0, V13.0.88
// Based on NVVM 20.0.0
//

.version 9.0
.target sm_100
.address_size 64

	// .globl	_Z19matrix_multi_kernelPdS_S_iii

.visible .entry _Z19matrix_multi_kernelPdS_S_iii(
	.param .u64 .ptr .align 1 _Z19matrix_multi_kernelPdS_S_iii_param_0,
	.param .u64 .ptr .align 1 _Z19matrix_multi_kernelPdS_S_iii_param_1,
	.param .u64 .ptr .align 1 _Z19matrix_multi_kernelPdS_S_iii_param_2,
	.param .u32 _Z19matrix_multi_kernelPdS_S_iii_param_3,
	.param .u32 _Z19matrix_multi_kernelPdS_S_iii_param_4,
	.param .u32 _Z19matrix_multi_kernelPdS_S_iii_param_5
)
{
	.reg .pred 	%p<13>;
	.reg .b32 	%r<92>;
	.reg .b64 	%rd<70>;
	.reg .b64 	%fd<68>;

	ld.param.u64 	%rd4, [_Z19matrix_multi_kernelPdS_S_iii_param_0];
	ld.param.u64 	%rd5, [_Z19matrix_multi_kernelPdS_S_iii_param_1];
	ld.param.u32 	%r46, [_Z19matrix_multi_kernelPdS_S_iii_param_3];
	ld.param.u32 	%r44, [_Z19matrix_multi_kernelPdS_S_iii_param_4];
	ld.param.u32 	%r45, [_Z19matrix_multi_kernelPdS_S_iii_param_5];
	cvta.to.global.u64 	%rd1, %rd5;
	cvta.to.global.u64 	%rd2, %rd4;
	mov.u32 	%r1, %tid.x;
	mov.u32 	%r47, %ntid.x;
	mov.u32 	%r48, %ctaid.x;
	mul.lo.s32 	%r2, %r47, %r48;
	add.s32 	%r3, %r2, %r1;
	mov.u32 	%r49, %tid.y;
	mov.u32 	%r50, %ntid.y;
	mov.u32 	%r51, %ctaid.y;
	mad.lo.s32 	%r4, %r50, %r51, %r49;
	setp.ge.u32 	%p1, %r4, %r46;
	setp.ge.u32 	%p2, %r3, %r44;
	or.pred  	%p3, %p1, %p2;
	@%p3 bra 	$L__BB0_14;
	setp.eq.s32 	%p4, %r45, 0;
	mov.f64 	%fd67, 0d0000000000000000;
	@%p4 bra 	$L__BB0_13;
	mul.lo.s32 	%r5, %r45, %r4;
	and.b32  	%r6, %r45, 7;
	setp.lt.u32 	%p5, %r45, 8;
	mov.f64 	%fd67, 0d0000000000000000;
	mov.b32 	%r90, 0;
	@%p5 bra 	$L__BB0_5;
	and.b32  	%r90, %r45, -8;
	neg.s32 	%r88, %r90;
	add.s32 	%r53, %r1, %r45;
	add.s32 	%r87, %r53, %r2;
	shl.b32 	%r10, %r45, 3;
	shl.b32 	%r54, %r45, 1;
	add.s32 	%r86, %r3, %r54;
	mad.lo.s32 	%r85, %r45, 3, %r3;
	shl.b32 	%r55, %r45, 2;
	add.s32 	%r84, %r3, %r55;
	mad.lo.s32 	%r83, %r45, 5, %r3;
	mad.lo.s32 	%r82, %r45, 6, %r3;
	mad.lo.s32 	%r81, %r45, 7, %r3;
	add.s32 	%r79, %r5, 3;
	mov.f64 	%fd67, 0d0000000000000000;
	mov.u32 	%r80, %r3;
$L__BB0_4:
	.pragma "nounroll";
	add.s32 	%r56, %r79, -3;
	mul.wide.u32 	%rd6, %r56, 8;
	add.s64 	%rd7, %rd2, %rd6;
	ld.global.f64 	%fd17, [%rd7];
	mul.wide.u32 	%rd8, %r80, 8;
	add.s64 	%rd9, %rd1, %rd8;
	ld.global.f64 	%fd18, [%rd9];
	fma.rn.f64 	%fd19, %fd17, %fd18, %fd67;
	add.s32 	%r57, %r79, -2;
	mul.wide.u32 	%rd10, %r57, 8;
	add.s64 	%rd11, %rd2, %rd10;
	ld.global.f64 	%fd20, [%rd11];
	mul.wide.u32 	%rd12, %r87, 8;
	add.s64 	%rd13, %rd1, %rd12;
	ld.global.f64 	%fd21, [%rd13];
	fma.rn.f64 	%fd22, %fd20, %fd21, %fd19;
	add.s32 	%r58, %r79, -1;
	mul.wide.u32 	%rd14, %r58, 8;
	add.s64 	%rd15, %rd2, %rd14;
	ld.global.f64 	%fd23, [%rd15];
	mul.wide.u32 	%rd16, %r86, 8;
	add.s64 	%rd17, %rd1, %rd16;
	ld.global.f64 	%fd24, [%rd17];
	fma.rn.f64 	%fd25, %fd23, %fd24, %fd22;
	add.s32 	%r59, %r79, 4;
	mul.wide.u32 	%rd18, %r79, 8;
	add.s64 	%rd19, %rd2, %rd18;
	ld.global.f64 	%fd26, [%rd19];
	mul.wide.u32 	%rd20, %r85, 8;
	add.s64 	%rd21, %rd1, %rd20;
	ld.global.f64 	%fd27, [%rd21];
	fma.rn.f64 	%fd28, %fd26, %fd27, %fd25;
	add.s32 	%r60, %r79, 1;
	mul.wide.u32 	%rd22, %r60, 8;
	add.s64 	%rd23, %rd2, %rd22;
	ld.global.f64 	%fd29, [%rd23];
	mul.wide.u32 	%rd24, %r84, 8;
	add.s64 	%rd25, %rd1, %rd24;
	ld.global.f64 	%fd30, [%rd25];
	fma.rn.f64 	%fd31, %fd29, %fd30, %fd28;
	add.s32 	%r61, %r79, 2;
	mul.wide.u32 	%rd26, %r61, 8;
	add.s64 	%rd27, %rd2, %rd26;
	ld.global.f64 	%fd32, [%rd27];
	mul.wide.u32 	%rd28, %r83, 8;
	add.s64 	%rd29, %rd1, %rd28;
	ld.global.f64 	%fd33, [%rd29];
	fma.rn.f64 	%fd34, %fd32, %fd33, %fd31;
	add.s32 	%r62, %r79, 3;
	mul.wide.u32 	%rd30, %r62, 8;
	add.s64 	%rd31, %rd2, %rd30;
	ld.global.f64 	%fd35, [%rd31];
	mul.wide.u32 	%rd32, %r82, 8;
	add.s64 	%rd33, %rd1, %rd32;
	ld.global.f64 	%fd36, [%rd33];
	fma.rn.f64 	%fd37, %fd35, %fd36, %fd34;
	mul.wide.u32 	%rd34, %r59, 8;
	add.s64 	%rd35, %rd2, %rd34;
	ld.global.f64 	%fd38, [%rd35];
	mul.wide.u32 	%rd36, %r81, 8;
	add.s64 	%rd37, %rd1, %rd36;
	ld.global.f64 	%fd39, [%rd37];
	fma.rn.f64 	%fd67, %fd38, %fd39, %fd37;
	add.s32 	%r88, %r88, 8;
	add.s32 	%r87, %r87, %r10;
	add.s32 	%r86, %r86, %r10;
	add.s32 	%r85, %r85, %r10;
	add.s32 	%r84, %r84, %r10;
	add.s32 	%r83, %r83, %r10;
	add.s32 	%r82, %r82, %r10;
	add.s32 	%r81, %r81, %r10;
	add.s32 	%r80, %r80, %r10;
	add.s32 	%r79, %r79, 8;
	setp.ne.s32 	%p6, %r88, 0;
	@%p6 bra 	$L__BB0_4;
$L__BB0_5:
	setp.eq.s32 	%p7, %r6, 0;
	@%p7 bra 	$L__BB0_13;
	and.b32  	%r39, %r45, 3;
	setp.lt.u32 	%p8, %r6, 4;
	@%p8 bra 	$L__BB0_8;
	add.s32 	%r63, %r90, %r5;
	mul.wide.u32 	%rd38, %r63, 8;
	add.s64 	%rd39, %rd2, %rd38;
	ld.global.f64 	%fd41, [%rd39];
	mad.lo.s32 	%r64, %r90, %r45, %r3;
	mul.wide.u32 	%rd40, %r64, 8;
	add.s64 	%rd41, %rd1, %rd40;
	ld.global.f64 	%fd42, [%rd41];
	fma.rn.f64 	%fd43, %fd41, %fd42, %fd67;
	add.s32 	%r65, %r63, 1;
	mul.wide.u32 	%rd42, %r65, 8;
	add.s64 	%rd43, %rd2, %rd42;
	ld.global.f64 	%fd44, [%rd43];
	add.s32 	%r66, %r64, %r45;
	mul.wide.u32 	%rd44, %r66, 8;
	add.s64 	%rd45, %rd1, %rd44;
	ld.global.f64 	%fd45, [%rd45];
	fma.rn.f64 	%fd46, %fd44, %fd45, %fd43;
	add.s32 	%r67, %r63, 2;
	mul.wide.u32 	%rd46, %r67, 8;
	add.s64 	%rd47, %rd2, %rd46;
	ld.global.f64 	%fd47, [%rd47];
	add.s32 	%r68, %r66, %r45;
	mul.wide.u32 	%rd48, %r68, 8;
	add.s64 	%rd49, %rd1, %rd48;
	ld.global.f64 	%fd48, [%rd49];
	fma.rn.f64 	%fd49, %fd47, %fd48, %fd46;
	add.s32 	%r69, %r63, 3;
	mul.wide.u32 	%rd50, %r69, 8;
	add.s64 	%rd51, %rd2, %rd50;
	ld.global.f64 	%fd50, [%rd51];
	add.s32 	%r70, %r68, %r45;
	mul.wide.u32 	%rd52, %r70, 8;
	add.s64 	%rd53, %rd1, %rd52;
	ld.global.f64 	%fd51, [%rd53];
	fma.rn.f64 	%fd67, %fd50, %fd51, %fd49;
	add.s32 	%r90, %r90, 4;
$L__BB0_8:
	setp.eq.s32 	%p9, %r39, 0;
	@%p9 bra 	$L__BB0_13;
	setp.eq.s32 	%p10, %r39, 1;
	@%p10 bra 	$L__BB0_11;
	add.s32 	%r71, %r90, %r5;
	mul.wide.u32 	%rd54, %r71, 8;
	add.s64 	%rd55, %rd2, %rd54;
	ld.global.f64 	%fd53, [%rd55];
	mad.lo.s32 	%r72, %r90, %r45, %r3;
	mul.wide.u32 	%rd56, %r72, 8;
	add.s64 	%rd57, %rd1, %rd56;
	ld.global.f64 	%fd54, [%rd57];
	fma.rn.f64 	%fd55, %fd53, %fd54, %fd67;
	add.s32 	%r73, %r71, 1;
	mul.wide.u32 	%rd58, %r73, 8;
	add.s64 	%rd59, %rd2, %rd58;
	ld.global.f64 	%fd56, [%rd59];
	add.s32 	%r74, %r72, %r45;
	mul.wide.u32 	%rd60, %r74, 8;
	add.s64 	%rd61, %rd1, %rd60;
	ld.global.f64 	%fd57, [%rd61];
	fma.rn.f64 	%fd67, %fd56, %fd57, %fd55;
	add.s32 	%r90, %r90, 2;
$L__BB0_11:
	and.b32  	%r75, %r45, 1;
	setp.eq.b32 	%p11, %r75, 1;
	not.pred 	%p12, %p11;
	@%p12 bra 	$L__BB0_13;
	add.s32 	%r76, %r90, %r5;
	mul.wide.u32 	%rd62, %r76, 8;
	add.s64 	%rd63, %rd2, %rd62;
	ld.global.f64 	%fd58, [%rd63];
	mad.lo.s32 	%r77, %r90, %r45, %r3;
	mul.wide.u32 	%rd64, %r77, 8;
	add.s64 	%rd65, %rd1, %rd64;
	ld.global.f64 	%fd59, [%rd65];
	fma.rn.f64 	%fd67, %fd58, %fd59, %fd67;
$L__BB0_13:
	ld.param.u64 	%rd69, [_Z19matrix_multi_kernelPdS_S_iii_param_2];
	mad.lo.s32 	%r78, %r44, %r4, %r3;
	cvta.to.global.u64 	%rd66, %rd69;
	mul.wide.u32 	%rd67, %r78, 8;
	add.s64 	%rd68, %rd66, %rd67;
	st.global.f64 	[%rd68], %fd67;
$L__BB0_14:
	ret;

}


// ===== COMPILED SASS (sm_100) =====

	.target	sm_100

	.elftype	@"ET_EXEC"


//--------------------- .note.nv.tkinfo           --------------------------
	.section	.note.nv.tkinfo,"",@"SHT_NOTE"
	.sectionflags	@"SHF_NOTE_NV_TKINFO"
	.tkinfo
        /*0018*/ 	.word	0x00000002
        /*0030*/ 	.string	""
        /*0030*/ 	.string	"ptxas"
        /*0030*/ 	.string	"Cuda compilation tools, release 13.0, V13.0.88"
        /*0030*/ 	.string	"Build cuda_13.0.r13.0/compiler.36424714_0"
        /*0030*/ 	.string	"-arch sm_100 -m 64 "



//--------------------- .note.nv.cuinfo           --------------------------
	.section	.note.nv.cuinfo,"",@"SHT_NOTE"
	.sectionflags	@"SHF_NOTE_NV_CUINFO"
        /*0018*/ 	.short	0x0002
        /*001a*/ 	.short	0x0064
        /*001c*/ 	.short	0x0082
	.zero		2


//--------------------- .nv.info                  --------------------------
	.section	.nv.info,"",@"SHT_CUDA_INFO"
	.align	4


	//----- nvinfo : EIATTR_REGCOUNT
	.align		4
        /*0000*/ 	.byte	0x04, 0x2f
        /*0002*/ 	.short	(.L_1 - .L_0)
	.align		4
.L_0:
        /*0004*/ 	.word	index@(_Z19matrix_multi_kernelPdS_S_iii)
        /*0008*/ 	.word	0x00000020


	//----- nvinfo : EIATTR_FRAME_SIZE
	.align		4
.L_1:
        /*000c*/ 	.byte	0x04, 0x11
        /*000e*/ 	.short	(.L_3 - .L_2)
	.align		4
.L_2:
        /*0010*/ 	.word	index@(_Z19matrix_multi_kernelPdS_S_iii)
        /*0014*/ 	.word	0x00000000


	//----- nvinfo : EIATTR_MIN_STACK_SIZE
	.align		4
.L_3:
        /*0018*/ 	.byte	0x04, 0x12
        /*001a*/ 	.short	(.L_5 - .L_4)
	.align		4
.L_4:
        /*001c*/ 	.word	index@(_Z19matrix_multi_kernelPdS_S_iii)
        /*0020*/ 	.word	0x00000000
.L_5:


//--------------------- .nv.compat                --------------------------
	.section	.nv.compat,"",@"SHT_CUDA_COMPAT_INFO"
	.align	4
        /*0000*/ 	.byte	0x02, 0x09, 0x00, 0x00, 0x02, 0x02, 0x01, 0x00, 0x02, 0x05, 0x05, 0x00, 0x03, 0x07, 0x01, 0x01
        /*0010*/ 	.byte	0x02, 0x03, 0x00, 0x00, 0x02, 0x06, 0x01, 0x00, 0x04, 0x0b, 0x08, 0x00, 0x01, 0x00, 0x00, 0x00
        /*0020*/ 	.byte	0x00, 0x00, 0x00, 0x00


//--------------------- .nv.info._Z19matrix_multi_kernelPdS_S_iii --------------------------
	.section	.nv.info._Z19matrix_multi_kernelPdS_S_iii,"",@"SHT_CUDA_INFO"
	.sectionflags	@""
	.align	4


	//----- nvinfo : EIATTR_CUDA_API_VERSION
	.align		4
        /*0000*/ 	.byte	0x04, 0x37
        /*0002*/ 	.short	(.L_7 - .L_6)
.L_6:
        /*0004*/ 	.word	0x00000082


	//----- nvinfo : EIATTR_KPARAM_INFO
	.align		4
.L_7:
        /*0008*/ 	.byte	0x04, 0x17
        /*000a*/ 	.short	(.L_9 - .L_8)
.L_8:
        /*000c*/ 	.word	0x00000000
        /*0010*/ 	.short	0x0005
        /*0012*/ 	.short	0x0020
        /*0014*/ 	.byte	0x00, 0xf0, 0x11, 0x00


	//----- nvinfo : EIATTR_KPARAM_INFO
	.align		4
.L_9:
        /*0018*/ 	.byte	0x04, 0x17
        /*001a*/ 	.short	(.L_11 - .L_10)
.L_10:
        /*001c*/ 	.word	0x00000000
        /*0020*/ 	.short	0x0004
        /*0022*/ 	.short	0x001c
        /*0024*/ 	.byte	0x00, 0xf0, 0x11, 0x00


	//----- nvinfo : EIATTR_KPARAM_INFO
	.align		4
.L_11:
        /*0028*/ 	.byte	0x04, 0x17
        /*002a*/ 	.short	(.L_13 - .L_12)
.L_12:
        /*002c*/ 	.word	0x00000000
        /*0030*/ 	.short	0x0003
        /*0032*/ 	.short	0x0018
        /*0034*/ 	.byte	0x00, 0xf0, 0x11, 0x00


	//----- nvinfo : EIATTR_KPARAM_INFO
	.align		4
.L_13:
        /*0038*/ 	.byte	0x04, 0x17
        /*003a*/ 	.short	(.L_15 - .L_14)
.L_14:
        /*003c*/ 	.word	0x00000000
        /*0040*/ 	.short	0x0002
        /*0042*/ 	.short	0x0010
        /*0044*/ 	.byte	0x00, 0xf5, 0x21, 0x00


	//----- nvinfo : EIATTR_KPARAM_INFO
	.align		4
.L_15:
        /*0048*/ 	.byte	0x04, 0x17
        /*004a*/ 	.short	(.L_17 - .L_16)
.L_16:
        /*004c*/ 	.word	0x00000000
        /*0050*/ 	.short	0x0001
        /*0052*/ 	.short	0x0008
        /*0054*/ 	.byte	0x00, 0xf5, 0x21, 0x00


	//----- nvinfo : EIATTR_KPARAM_INFO
	.align		4
.L_17:
        /*0058*/ 	.byte	0x04, 0x17
        /*005a*/ 	.short	(.L_19 - .L_18)
.L_18:
        /*005c*/ 	.word	0x00000000
        /*0060*/ 	.short	0x0000
        /*0062*/ 	.short	0x0000
        /*0064*/ 	.byte	0x00, 0xf5, 0x21, 0x00


	//----- nvinfo : EIATTR_SPARSE_MMA_MASK
	.align		4
.L_19:
        /*0068*/ 	.byte	0x03, 0x50
        /*006a*/ 	.short	0x0000


	//----- nvinfo : EIATTR_MAXREG_COUNT
	.align		4
        /*006c*/ 	.byte	0x03, 0x1b
        /*006e*/ 	.short	0x00ff


	//----- nvinfo : EIATTR_MERCURY_ISA_VERSION
	.align		4
        /*0070*/ 	.byte	0x03, 0x5f
        /*0072*/ 	.short	0x0101


	//----- nvinfo : EIATTR_VRC_CTA_INIT_COUNT
	.align		4
        /*0074*/ 	.byte	0x02, 0x4a
	.zero		1
	.zero		1


	//----- nvinfo : EIATTR_EXIT_INSTR_OFFSETS
	.align		4
        /*0078*/ 	.byte	0x04, 0x1c
        /*007a*/ 	.short	(.L_21 - .L_20)


	//   ....[0]....
.L_20:
        /*007c*/ 	.word	0x000000d0


	//   ....[1]....
        /*0080*/ 	.word	0x00000a80


	//----- nvinfo : EIATTR_CBANK_PARAM_SIZE
	.align		4
.L_21:
        /*0084*/ 	.byte	0x03, 0x19
        /*0086*/ 	.short	0x0024


	//----- nvinfo : EIATTR_PARAM_CBANK
	.align		4
        /*0088*/ 	.byte	0x04, 0x0a
        /*008a*/ 	.short	(.L_23 - .L_22)
	.align		4
.L_22:
        /*008c*/ 	.word	index@(.nv.constant0._Z19matrix_multi_kernelPdS_S_iii)
        /*0090*/ 	.short	0x0380
        /*0092*/ 	.short	0x0024


	//----- nvinfo : EIATTR_SW_WAR
	.align		4
.L_23:
        /*0094*/ 	.byte	0x04, 0x36
        /*0096*/ 	.short	(.L_25 - .L_24)
.L_24:
        /*0098*/ 	.word	0x00000008
.L_25:


//--------------------- .nv.callgraph             --------------------------
	.section	.nv.callgraph,"",@"SHT_CUDA_CALLGRAPH"
	.align	4
	.sectionentsize	8
	.align		4
        /*0000*/ 	.word	0x00000000
	.align		4
        /*0004*/ 	.word	0xffffffff
	.align		4
        /*0008*/ 	.word	0x00000000
	.align		4
        /*000c*/ 	.word	0xfffffffe
	.align		4
        /*0010*/ 	.word	0x00000000
	.align		4
        /*0014*/ 	.word	0xfffffffd
	.align		4
        /*0018*/ 	.word	0x00000000
	.align		4
        /*001c*/ 	.word	0xfffffffc


//--------------------- .text._Z19matrix_multi_kernelPdS_S_iii --------------------------
	.section	.text._Z19matrix_multi_kernelPdS_S_iii,"ax",@progbits
	.align	128
        .global         _Z19matrix_multi_kernelPdS_S_iii
        .type           _Z19matrix_multi_kernelPdS_S_iii,@function
        .size           _Z19matrix_multi_kernelPdS_S_iii,(.L_x_5 - _Z19matrix_multi_kernelPdS_S_iii)
        .other          _Z19matrix_multi_kernelPdS_S_iii,@"STO_CUDA_ENTRY STV_DEFAULT"
_Z19matrix_multi_kernelPdS_S_iii:
.text._Z19matrix_multi_kernelPdS_S_iii:
[----:B------:R-:W-:Y:S01]  /*0000*/  LDC R1, c[0x0][0x37c] ;  /* 0x0000df00ff017b82 */ /* 0x000fe20000000800 */
[----:B------:R-:W0:Y:S07]  /*0010*/  S2R R2, SR_TID.X ;  /* 0x0000000000027919 */ /* 0x000e2e0000002100 */
[----:B------:R-:W1:Y:S01]  /*0020*/  S2UR UR5, SR_CTAID.X ;  /* 0x00000000000579c3 */ /* 0x000e620000002500 */
[----:B------:R-:W1:Y:S01]  /*0030*/  LDCU UR4, c[0x0][0x360] ;  /* 0x00006c00ff0477ac */ /* 0x000e620008000800 */
[----:B------:R-:W2:Y:S01]  /*0040*/  S2R R3, SR_TID.Y ;  /* 0x0000000000037919 */ /* 0x000ea20000002200 */
[----:B------:R-:W2:Y:S01]  /*0050*/  LDCU UR6, c[0x0][0x364] ;  /* 0x00006c80ff0677ac */ /* 0x000ea20008000800 */
[----:B------:R-:W2:Y:S01]  /*0060*/  S2R R4, SR_CTAID.Y ;  /* 0x0000000000047919 */ /* 0x000ea20000002600 */
[----:B------:R-:W3:Y:S01]  /*0070*/  LDCU.64 UR8, c[0x0][0x398] ;  /* 0x00007300ff0877ac */ /* 0x000ee20008000a00 */
[----:B-1----:R-:W-:-:S06]  /*0080*/  UIMAD UR4, UR4, UR5, URZ ;  /* 0x00000005040472a4 */ /* 0x002fcc000f8e02ff */
[----:B0-----:R-:W-:-:S04]  /*0090*/  IADD3 R0, PT, PT, R2, UR4, RZ ;  /* 0x0000000402007c10 */ /* 0x001fc8000fffe0ff */
[----:B---3--:R-:W-:Y:S01]  /*00a0*/  ISETP.GE.U32.AND P0, PT, R0, UR9, PT ;  /* 0x0000000900007c0c */ /* 0x008fe2000bf06070 */
[----:B--2---:R-:W-:-:S05]  /*00b0*/  IMAD R3, R4, UR6, R3 ;  /* 0x0000000604037c24 */ /* 0x004fca000f8e0203 */
[----:B------:R-:W-:-:S13]  /*00c0*/  ISETP.GE.U32.OR P0, PT, R3, UR8, P0 ;  /* 0x0000000803007c0c */ /* 0x000fda0008706470 */
[----:B------:R-:W-:Y:S05]  /*00d0*/  @P0 EXIT ;  /* 0x000000000000094d */ /* 0x000fea0003800000 */
[----:B------:R-:W0:Y:S01]  /*00e0*/  LDC R5, c[0x0][0x3a0] ;  /* 0x0000e800ff057b82 */ /* 0x000e220000000800 */
[----:B------:R-:W1:Y:S01]  /*00f0*/  LDCU.64 UR6, c[0x0][0x358] ;  /* 0x00006b00ff0677ac */ /* 0x000e620008000a00 */
[----:B------:R-:W-:Y:S02]  /*0100*/  CS2R R26, SRZ ;  /* 0x00000000001a7805 */ /* 0x000fe4000001ff00 */
[----:B0-----:R-:W-:-:S13]  /*0110*/  ISETP.NE.AND P0, PT, R5, RZ, PT ;  /* 0x000000ff0500720c */ /* 0x001fda0003f05270 */
[----:B-1----:R-:W-:Y:S05]  /*0120*/  @!P0 BRA `(.L_x_0) ;  /* 0x0000000800448947 */ /* 0x002fea0003800000 */
[C---:B------:R-:W-:Y:S01]  /*0130*/  ISETP.GE.U32.AND P1, PT, R5.reuse, 0x8, PT ;  /* 0x000000080500780c */ /* 0x040fe20003f26070 */
[----:B------:R-:W-:Y:S01]  /*0140*/  HFMA2 R6, -RZ, RZ, 0, 0 ;  /* 0x00000000ff067431 */ /* 0x000fe200000001ff */
[----:B------:R-:W-:Y:S02]  /*0150*/  LOP3.LUT R4, R5, 0x7, RZ, 0xc0, !PT ;  /* 0x0000000705047812 */ /* 0x000fe400078ec0ff */
[----:B------:R-:W-:Y:S02]  /*0160*/  CS2R R26, SRZ ;  /* 0x00000000001a7805 */ /* 0x000fe4000001ff00 */
[----:B------:R-:W-:-:S07]  /*0170*/  ISETP.NE.AND P0, PT, R4, RZ, PT ;  /* 0x000000ff0400720c */ /* 0x000fce0003f05270 */
[----:B------:R-:W-:Y:S06]  /*0180*/  @!P1 BRA `(.L_x_1) ;  /* 0x0000000400249947 */ /* 0x000fec0003800000 */
[C---:B------:R-:W-:Y:S01]  /*0190*/  LOP3.LUT R6, R5.reuse, 0xfffffff8, RZ, 0xc0, !PT ;  /* 0xfffffff805067812 */ /* 0x040fe200078ec0ff */
[C---:B------:R-:W-:Y:S01]  /*01a0*/  IMAD R10, R5.reuse, 0x3, R0 ;  /* 0x00000003050a7824 */ /* 0x040fe200078e0200 */
[C---:B------:R-:W-:Y:S01]  /*01b0*/  IADD3 R2, PT, PT, R5.reuse, UR4, R2 ;  /* 0x0000000405027c10 */ /* 0x040fe2000fffe002 */
[C-C-:B------:R-:W-:Y:S01]  /*01c0*/  IMAD R7, R5.reuse, 0x5, R0.reuse ;  /* 0x0000000505077824 */ /* 0x140fe200078e0200 */
[CC--:B------:R-:W-:Y:S01]  /*01d0*/  LEA R8, R5.reuse, R0.reuse, 0x1 ;  /* 0x0000000005087211 */ /* 0x0c0fe200078e08ff */
[C-C-:B------:R-:W-:Y:S01]  /*01e0*/  IMAD R9, R5.reuse, 0x6, R0.reuse ;  /* 0x0000000605097824 */ /* 0x140fe200078e0200 */
[CC--:B------:R-:W-:Y:S01]  /*01f0*/  LEA R12, R5.reuse, R0.reuse, 0x2 ;  /* 0x00000000050c7211 */ /* 0x0c0fe200078e10ff */
[----:B------:R-:W-:Y:S01]  /*0200*/  IMAD R11, R5, 0x7, R0 ;  /* 0x00000007050b7824 */ /* 0x000fe200078e0200 */
[----:B------:R-:W-:Y:S01]  /*0210*/  MOV R13, R0 ;  /* 0x00000000000d7202 */ /* 0x000fe20000000f00 */
[----:B------:R-:W-:Y:S01]  /*0220*/  IMAD R25, R3, R5, 0x3 ;  /* 0x0000000303197424 */ /* 0x000fe200078e0205 */
[----:B------:R-:W-:-:S02]  /*0230*/  CS2R R26, SRZ ;  /* 0x00000000001a7805 */ /* 0x000fc4000001ff00 */
[----:B------:R-:W-:-:S07]  /*0240*/  IADD3 R24, PT, PT, -R6, RZ, RZ ;  /* 0x000000ff06187210 */ /* 0x000fce0007ffe1ff */
.L_x_2:
[----:B------:R-:W0:Y:S01]  /*0250*/  LDC.64 R20, c[0x0][0x380] ;  /* 0x0000e000ff147b82 */ /* 0x000e220000000a00 */
[----:B------:R-:W-:-:S07]  /*0260*/  IADD3 R17, PT, PT, R25, -0x3, RZ ;  /* 0xfffffffd19117810 */ /* 0x000fce0007ffe0ff */
[----:B------:R-:W1:Y:S01]  /*0270*/  LDC.64 R14, c[0x0][0x388] ;  /* 0x0000e200ff0e7b82 */ /* 0x000e620000000a00 */
[----:B0-----:R-:W-:-:S06]  /*0280*/  IMAD.WIDE.U32 R16, R17, 0x8, R20 ;  /* 0x0000000811107825 */ /* 0x001fcc00078e0014 */
[----:B------:R-:W2:Y:S01]  /*0290*/  LDG.E.64 R16, desc[UR6][R16.64] ;  /* 0x0000000610107981 */ /* 0x000ea2000c1e1b00 */
[----:B-1----:R-:W-:-:S05]  /*02a0*/  IMAD.WIDE.U32 R28, R13, 0x8, R14 ;  /* 0x000000080d1c7825 */ /* 0x002fca00078e000e */
[----:B------:R0:W2:Y:S01]  /*02b0*/  LDG.E.64 R22, desc[UR6][R28.64] ;  /* 0x000000061c167981 */ /* 0x0000a2000c1e1b00 */
[----:B------:R-:W-:Y:S01]  /*02c0*/  IADD3 R19, PT, PT, R25, -0x2, RZ ;  /* 0xfffffffe19137810 */ /* 0x000fe20007ffe0ff */
[----:B0-----:R-:W-:Y:S01]  /*02d0*/  IMAD.WIDE.U32 R28, R2, 0x8, R14 ;  /* 0x00000008021c7825 */ /* 0x001fe200078e000e */
[----:B--2---:R-:W-:-:S03]  /*02e0*/  DFMA R22, R16, R22, R26 ;  /* 0x000000161016722b */ /* 0x004fc6000000001a */
[----:B------:R-:W-:Y:S02]  /*02f0*/  IMAD.WIDE.U32 R26, R19, 0x8, R20 ;  /* 0x00000008131a7825 */ /* 0x000fe400078e0014 */
[----:B------:R-:W2:Y:S04]  /*0300*/  LDG.E.64 R18, desc[UR6][R28.64] ;  /* 0x000000061c127981 */ /* 0x000ea8000c1e1b00 */
[----:B------:R0:W2:Y:S02]  /*0310*/  LDG.E.64 R16, desc[UR6][R26.64] ;  /* 0x000000061a107981 */ /* 0x0000a4000c1e1b00 */
[----:B0-----:R-:W-:-:S05]  /*0320*/  IADD3 R27, PT, PT, R25, -0x1, RZ ;  /* 0xffffffff191b7810 */ /* 0x001fca0007ffe0ff */
[----:B------:R-:W-:Y:S01]  /*0330*/  IMAD.WIDE.U32 R26, R27, 0x8, R20 ;  /* 0x000000081b1a7825 */ /* 0x000fe200078e0014 */
[----:B--2---:R-:W-:-:S03]  /*0340*/  DFMA R18, R16, R18, R22 ;  /* 0x000000121012722b */ /* 0x004fc60000000016 */
[----:B------:R-:W-:Y:S01]  /*0350*/  IMAD.WIDE.U32 R22, R8, 0x8, R14 ;  /* 0x0000000808167825 */ /* 0x000fe200078e000e */
[----:B------:R-:W2:Y:S05]  /*0360*/  LDG.E.64 R16, desc[UR6][R26.64] ;  /* 0x000000061a107981 */ /* 0x000eaa000c1e1b00 */
[----:B------:R-:W2:Y:S01]  /*0370*/  LDG.E.64 R22, desc[UR6][R22.64] ;  /* 0x0000000616167981 */ /* 0x000ea2000c1e1b00 */
[C---:B------:R-:W-:Y:S01]  /*0380*/  IADD3 R29, PT, PT, R25.reuse, 0x1, RZ ;  /* 0x00000001191d7810 */ /* 0x040fe20007ffe0ff */
[----:B--2---:R-:W-:Y:S01]  /*0390*/  DFMA R22, R16, R22, R18 ;  /* 0x000000161016722b */ /* 0x004fe20000000012 */
[----:B------:R-:W-:-:S04]  /*03a0*/  IMAD.WIDE.U32 R16, R25, 0x8, R20 ;  /* 0x0000000819107825 */ /* 0x000fc800078e0014 */
[----:B------:R-:W-:Y:S02]  /*03b0*/  IMAD.WIDE.U32 R18, R10, 0x8, R14 ;  /* 0x000000080a127825 */ /* 0x000fe400078e000e */
[----:B------:R-:W2:Y:S04]  /*03c0*/  LDG.E.64 R16, desc[UR6][R16.64] ;  /* 0x0000000610107981 */ /* 0x000ea8000c1e1b00 */
[----:B------:R-:W2:Y:S01]  /*03d0*/  LDG.E.64 R18, desc[UR6][R18.64] ;  /* 0x0000000612127981 */ /* 0x000ea2000c1e1b00 */
[----:B------:R-:W-:-:S04]  /*03e0*/  IMAD.WIDE.U32 R28, R29, 0x8, R20 ;  /* 0x000000081d1c7825 */ /* 0x000fc800078e0014 */
[--C-:B------:R-:W-:Y:S01]  /*03f0*/  IMAD.WIDE.U32 R26, R12, 0x8, R14.reuse ;  /* 0x000000080c1a7825 */ /* 0x100fe200078e000e */
[----:B--2---:R-:W-:Y:S01]  /*0400*/  DFMA R18, R16, R18, R22 ;  /* 0x000000121012722b */ /* 0x004fe20000000016 */
[----:B------:R0:W2:Y:S04]  /*0410*/  LDG.E.64 R16, desc[UR6][R28.64] ;  /* 0x000000061c107981 */ /* 0x0000a8000c1e1b00 */
[----:B------:R1:W2:Y:S01]  /*0420*/  LDG.E.64 R22, desc[UR6][R26.64] ;  /* 0x000000061a167981 */ /* 0x0002a2000c1e1b00 */
[----:B0-----:R-:W-:-:S04]  /*0430*/  IMAD.WIDE.U32 R28, R7, 0x8, R14 ;  /* 0x00000008071c7825 */ /* 0x001fc800078e000e */
[----:B-1----:R-:W-:-:S04]  /*0440*/  VIADD R27, R25, 0x2 ;  /* 0x00000002191b7836 */ /* 0x002fc80000000000 */
[----:B------:R-:W-:Y:S01]  /*0450*/  IMAD.WIDE.U32 R26, R27, 0x8, R20 ;  /* 0x000000081b1a7825 */ /* 0x000fe200078e0014 */
[----:B--2---:R-:W-:-:S04]  /*0460*/  DFMA R22, R16, R22, R18 ;  /* 0x000000161016722b */ /* 0x004fc80000000012 */
[----:B------:R0:W2:Y:S04]  /*0470*/  LDG.E.64 R18, desc[UR6][R26.64] ;  /* 0x000000061a127981 */ /* 0x0000a8000c1e1b00 */
[----:B------:R-:W2:Y:S01]  /*0480*/  LDG.E.64 R16, desc[UR6][R28.64] ;  /* 0x000000061c107981 */ /* 0x000ea2000c1e1b00 */
[----:B0-----:R-:W-:Y:S01]  /*0490*/  IADD3 R27, PT, PT, R25, 0x3, RZ ;  /* 0x00000003191b7810 */ /* 0x001fe20007ffe0ff */
[----:B--2---:R-:W-:-:S04]  /*04a0*/  DFMA R16, R18, R16, R22 ;  /* 0x000000101210722b */ /* 0x004fc80000000016 */
[----:B------:R-:W-:Y:S01]  /*04b0*/  IMAD.WIDE.U32 R18, R27, 0x8, R20 ;  /* 0x000000081b127825 */ /* 0x000fe200078e0014 */
[----:B------:R-:W-:-:S03]  /*04c0*/  IADD3 R27, PT, PT, R25, 0x4, RZ ;  /* 0x00000004191b7810 */ /* 0x000fc60007ffe0ff */
[----:B------:R-:W-:Y:S02]  /*04d0*/  IMAD.WIDE.U32 R22, R9, 0x8, R14 ;  /* 0x0000000809167825 */ /* 0x000fe400078e000e */
[----:B------:R-:W2:Y:S02]  /*04e0*/  LDG.E.64 R18, desc[UR6][R18.64] ;  /* 0x0000000612127981 */ /* 0x000ea4000c1e1b00 */
[----:B------:R-:W-:Y:S02]  /*04f0*/  IMAD.WIDE.U32 R20, R27, 0x8, R20 ;  /* 0x000000081b147825 */ /* 0x000fe400078e0014 */
[----:B------:R-:W2:Y:S02]  /*0500*/  LDG.E.64 R22, desc[UR6][R22.64] ;  /* 0x0000000616167981 */ /* 0x000ea4000c1e1b00 */
[----:B------:R-:W-:Y:S02]  /*0510*/  IMAD.WIDE.U32 R14, R11, 0x8, R14 ;  /* 0x000000080b0e7825 */ /* 0x000fe400078e000e */
[----:B------:R-:W3:Y:S04]  /*0520*/  LDG.E.64 R20, desc[UR6][R20.64] ;  /* 0x0000000614147981 */ /* 0x000ee8000c1e1b00 */
[----:B------:R-:W3:Y:S01]  /*0530*/  LDG.E.64 R14, desc[UR6][R14.64] ;  /* 0x000000060e0e7981 */ /* 0x000ee2000c1e1b00 */
[----:B------:R-:W-:-:S04]  /*0540*/  IADD3 R24, PT, PT, R24, 0x8, RZ ;  /* 0x0000000818187810 */ /* 0x000fc80007ffe0ff */
[----:B------:R-:W-:Y:S01]  /*0550*/  ISETP.NE.AND P1, PT, R24, RZ, PT ;  /* 0x000000ff1800720c */ /* 0x000fe20003f25270 */
[----:B------:R-:W-:Y:S01]  /*0560*/  IMAD R10, R5, 0x8, R10 ;  /* 0x00000008050a7824 */ /* 0x000fe200078e020a */
[----:B------:R-:W-:Y:S02]  /*0570*/  IADD3 R25, PT, PT, R25, 0x8, RZ ;  /* 0x0000000819197810 */ /* 0x000fe40007ffe0ff */
[C---:B------:R-:W-:Y:S02]  /*0580*/  LEA R2, R5.reuse, R2, 0x3 ;  /* 0x0000000205027211 */ /* 0x040fe400078e18ff */
[C---:B------:R-:W-:Y:S02]  /*0590*/  LEA R8, R5.reuse, R8, 0x3 ;  /* 0x0000000805087211 */ /* 0x040fe400078e18ff */
[C---:B------:R-:W-:Y:S02]  /*05a0*/  LEA R12, R5.reuse, R12, 0x3 ;  /* 0x0000000c050c7211 */ /* 0x040fe400078e18ff */
[----:B------:R-:W-:-:S02]  /*05b0*/  LEA R7, R5, R7, 0x3 ;  /* 0x0000000705077211 */ /* 0x000fc400078e18ff */
[C---:B------:R-:W-:Y:S02]  /*05c0*/  LEA R9, R5.reuse, R9, 0x3 ;  /* 0x0000000905097211 */ /* 0x040fe400078e18ff */
[C---:B------:R-:W-:Y:S02]  /*05d0*/  LEA R11, R5.reuse, R11, 0x3 ;  /* 0x0000000b050b7211 */ /* 0x040fe400078e18ff */
[----:B------:R-:W-:Y:S01]  /*05e0*/  LEA R13, R5, R13, 0x3 ;  /* 0x0000000d050d7211 */ /* 0x000fe200078e18ff */
[----:B--2---:R-:W-:-:S08]  /*05f0*/  DFMA R16, R18, R22, R16 ;  /* 0x000000161210722b */ /* 0x004fd00000000010 */
[----:B---3--:R-:W-:Y:S01]  /*0600*/  DFMA R26, R20, R14, R16 ;  /* 0x0000000e141a722b */ /* 0x008fe20000000010 */
[----:B------:R-:W-:Y:S10]  /*0610*/  @P1 BRA `(.L_x_2) ;  /* 0xfffffffc000c1947 */ /* 0x000ff4000383ffff */
.L_x_1:
[----:B------:R-:W-:Y:S05]  /*0620*/  @!P0 BRA `(.L_x_0) ;  /* 0x0000000400048947 */ /* 0x000fea0003800000 */
[----:B------:R-:W-:Y:S02]  /*0630*/  ISETP.GE.U32.AND P0, PT, R4, 0x4, PT ;  /* 0x000000040400780c */ /* 0x000fe40003f06070 */
[----:B------:R-:W-:-:S04]  /*0640*/  LOP3.LUT R7, R5, 0x3, RZ, 0xc0, !PT ;  /* 0x0000000305077812 */ /* 0x000fc800078ec0ff */
[----:B------:R-:W-:-:S07]  /*0650*/  ISETP.NE.AND P1, PT, R7, RZ, PT ;  /* 0x000000ff0700720c */ /* 0x000fce0003f25270 */
[----:B------:R-:W-:Y:S06]  /*0660*/  @!P0 BRA `(.L_x_3) ;  /* 0x00000000007c8947 */ /* 0x000fec0003800000 */
[----:B------:R-:W0:Y:S01]  /*0670*/  LDC.64 R10, c[0x0][0x380] ;  /* 0x0000e000ff0a7b82 */ /* 0x000e220000000a00 */
[-C--:B------:R-:W-:Y:S02]  /*0680*/  IMAD R25, R3, R5.reuse, R6 ;  /* 0x0000000503197224 */ /* 0x080fe400078e0206 */
[----:B------:R-:W-:-:S03]  /*0690*/  IMAD R2, R6, R5, R0 ;  /* 0x0000000506027224 */ /* 0x000fc600078e0200 */
[C---:B------:R-:W-:Y:S02]  /*06a0*/  IADD3 R13, PT, PT, R25.reuse, 0x1, RZ ;  /* 0x00000001190d7810 */ /* 0x040fe40007ffe0ff */
[----:B------:R-:W1:Y:S01]  /*06b0*/  LDC.64 R8, c[0x0][0x388] ;  /* 0x0000e200ff087b82 */ /* 0x000e620000000a00 */
[C---:B------:R-:W-:Y:S02]  /*06c0*/  VIADD R21, R25.reuse, 0x2 ;  /* 0x0000000219157836 */ /* 0x040fe40000000000 */
[----:B0-----:R-:W-:-:S04]  /*06d0*/  IMAD.WIDE.U32 R16, R25, 0x8, R10 ;  /* 0x0000000819107825 */ /* 0x001fc800078e000a */
[----:B------:R-:W-:Y:S02]  /*06e0*/  IMAD.WIDE.U32 R12, R13, 0x8, R10 ;  /* 0x000000080d0c7825 */ /* 0x000fe400078e000a */
[----:B------:R-:W2:Y:S02]  /*06f0*/  LDG.E.64 R16, desc[UR6][R16.64] ;  /* 0x0000000610107981 */ /* 0x000ea4000c1e1b00 */
[C-C-:B-1----:R-:W-:Y:S01]  /*0700*/  IMAD.WIDE.U32 R18, R2.reuse, 0x8, R8.reuse ;  /* 0x0000000802127825 */ /* 0x142fe200078e0008 */
[-C--:B------:R-:W-:Y:S01]  /*0710*/  IADD3 R2, PT, PT, R2, R5.reuse, RZ ;  /* 0x0000000502027210 */ /* 0x080fe20007ffe0ff */
[----:B------:R-:W3:Y:S04]  /*0720*/  LDG.E.64 R12, desc[UR6][R12.64] ;  /* 0x000000060c0c7981 */ /* 0x000ee8000c1e1b00 */
[----:B------:R-:W2:Y:S01]  /*0730*/  LDG.E.64 R18, desc[UR6][R18.64] ;  /* 0x0000000612127981 */ /* 0x000ea2000c1e1b00 */
[C---:B------:R-:W-:Y:S01]  /*0740*/  IMAD.WIDE.U32 R14, R2.reuse, 0x8, R8 ;  /* 0x00000008020e7825 */ /* 0x040fe200078e0008 */
[----:B------:R-:W-:-:S03]  /*0750*/  IADD3 R2, PT, PT, R2, R5, RZ ;  /* 0x0000000502027210 */ /* 0x000fc60007ffe0ff */
[----:B------:R-:W-:Y:S02]  /*0760*/  IMAD.WIDE.U32 R20, R21, 0x8, R10 ;  /* 0x0000000815147825 */ /* 0x000fe400078e000a */
[----:B------:R-:W3:Y:S02]  /*0770*/  LDG.E.64 R14, desc[UR6][R14.64] ;  /* 0x000000060e0e7981 */ /* 0x000ee4000c1e1b00 */
[C---:B------:R-:W-:Y:S01]  /*0780*/  IMAD.WIDE.U32 R22, R2.reuse, 0x8, R8 ;  /* 0x0000000802167825 */ /* 0x040fe200078e0008 */
[----:B------:R-:W-:Y:S01]  /*0790*/  IADD3 R25, PT, PT, R25, 0x3, RZ ;  /* 0x0000000319197810 */ /* 0x000fe20007ffe0ff */
[----:B------:R-:W4:Y:S01]  /*07a0*/  LDG.E.64 R20, desc[UR6][R20.64] ;  /* 0x0000000614147981 */ /* 0x000f22000c1e1b00 */
[----:B------:R-:W-:-:S03]  /*07b0*/  IADD3 R2, PT, PT, R2, R5, RZ ;  /* 0x0000000502027210 */ /* 0x000fc60007ffe0ff */
[----:B------:R-:W4:Y:S01]  /*07c0*/  LDG.E.64 R22, desc[UR6][R22.64] ;  /* 0x0000000616167981 */ /* 0x000f22000c1e1b00 */
[----:B------:R-:W-:-:S04]  /*07d0*/  IMAD.WIDE.U32 R10, R25, 0x8, R10 ;  /* 0x00000008190a7825 */ /* 0x000fc800078e000a */
[----:B------:R-:W-:Y:S02]  /*07e0*/  IMAD.WIDE.U32 R8, R2, 0x8, R8 ;  /* 0x0000000802087825 */ /* 0x000fe400078e0008 */
[----:B------:R-:W5:Y:S04]  /*07f0*/  LDG.E.64 R10, desc[UR6][R10.64] ;  /* 0x000000060a0a7981 */ /* 0x000f68000c1e1b00 */
[----:B------:R-:W5:Y:S01]  /*0800*/  LDG.E.64 R8, desc[UR6][R8.64] ;  /* 0x0000000608087981 */ /* 0x000f62000c1e1b00 */
[----:B------:R-:W-:Y:S01]  /*0810*/  IADD3 R6, PT, PT, R6, 0x4, RZ ;  /* 0x0000000406067810 */ /* 0x000fe20007ffe0ff */
[----:B--2---:R-:W-:-:S08]  /*0820*/  DFMA R16, R16, R18, R26 ;  /* 0x000000121010722b */ /* 0x004fd0000000001a */
[----:B---3--:R-:W-:-:S08]  /*0830*/  DFMA R12, R12, R14, R16 ;  /* 0x0000000e0c0c722b */ /* 0x008fd00000000010 */
[----:B----4-:R-:W-:-:S08]  /*0840*/  DFMA R12, R20, R22, R12 ;  /* 0x00000016140c722b */ /* 0x010fd0000000000c */
[----:B-----5:R-:W-:-:S11]  /*0850*/  DFMA R26, R10, R8, R12 ;  /* 0x000000080a1a722b */ /* 0x020fd6000000000c */
.L_x_3:
[----:B------:R-:W-:Y:S05]  /*0860*/  @!P1 BRA `(.L_x_0) ;  /* 0x0000000000749947 */ /* 0x000fea0003800000 */
[----:B------:R-:W0:Y:S01]  /*0870*/  LDC.64 R18, c[0x0][0x380] ;  /* 0x0000e000ff127b82 */ /* 0x000e220000000a00 */
[----:B------:R-:W-:Y:S02]  /*0880*/  ISETP.NE.AND P0, PT, R7, 0x1, PT ;  /* 0x000000010700780c */ /* 0x000fe40003f05270 */
[----:B------:R-:W-:-:S04]  /*0890*/  LOP3.LUT R4, R5, 0x1, RZ, 0xc0, !PT ;  /* 0x0000000105047812 */ /* 0x000fc800078ec0ff */
[----:B------:R-:W-:Y:S01]  /*08a0*/  ISETP.NE.U32.AND P1, PT, R4, 0x1, PT ;  /* 0x000000010400780c */ /* 0x000fe20003f25070 */
[----:B------:R-:W1:Y:S06]  /*08b0*/  LDC.64 R14, c[0x0][0x388] ;  /* 0x0000e200ff0e7b82 */ /* 0x000e6c0000000a00 */
[-C--:B------:R-:W-:Y:S02]  /*08c0*/  @P0 IMAD R7, R3, R5.reuse, R6 ;  /* 0x0000000503070224 */ /* 0x080fe400078e0206 */
[----:B------:R-:W2:Y:S01]  /*08d0*/  LDC.64 R10, c[0x0][0x380] ;  /* 0x0000e000ff0a7b82 */ /* 0x000ea20000000a00 */
[C---:B------:R-:W-:Y:S01]  /*08e0*/  @P0 IMAD R2, R6.reuse, R5, R0 ;  /* 0x0000000506020224 */ /* 0x040fe200078e0200 */
[----:B------:R-:W-:-:S04]  /*08f0*/  @P0 IADD3 R6, PT, PT, R6, 0x2, RZ ;  /* 0x0000000206060810 */ /* 0x000fc80007ffe0ff */
[----:B------:R-:W-:Y:S02]  /*0900*/  @P0 IADD3 R21, PT, PT, R2, R5, RZ ;  /* 0x0000000502150210 */ /* 0x000fe40007ffe0ff */
[----:B------:R-:W3:Y:S01]  /*0910*/  LDC.64 R8, c[0x0][0x388] ;  /* 0x0000e200ff087b82 */ /* 0x000ee20000000a00 */
[C---:B0-----:R-:W-:Y:S01]  /*0920*/  @P0 IMAD.WIDE.U32 R12, R7.reuse, 0x8, R18 ;  /* 0x00000008070c0825 */ /* 0x041fe200078e0012 */
[----:B------:R-:W-:-:S05]  /*0930*/  @P0 IADD3 R7, PT, PT, R7, 0x1, RZ ;  /* 0x0000000107070810 */ /* 0x000fca0007ffe0ff */
[----:B------:R-:W4:Y:S01]  /*0940*/  @P0 LDG.E.64 R12, desc[UR6][R12.64] ;  /* 0x000000060c0c0981 */ /* 0x000f22000c1e1b00 */
[----:B-1----:R-:W-:-:S06]  /*0950*/  @P0 IMAD.WIDE.U32 R16, R2, 0x8, R14 ;  /* 0x0000000802100825 */ /* 0x002fcc00078e000e */
[----:B------:R-:W4:Y:S01]  /*0960*/  @P0 LDG.E.64 R16, desc[UR6][R16.64] ;  /* 0x0000000610100981 */ /* 0x000f22000c1e1b00 */
[----:B------:R-:W-:-:S04]  /*0970*/  @P0 IMAD.WIDE.U32 R18, R7, 0x8, R18 ;  /* 0x0000000807120825 */ /* 0x000fc800078e0012 */
[----:B------:R-:W-:-:S04]  /*0980*/  @P0 IMAD.WIDE.U32 R14, R21, 0x8, R14 ;  /* 0x00000008150e0825 */ /* 0x000fc800078e000e */
[-C--:B------:R-:W-:Y:S02]  /*0990*/  @!P1 IMAD R21, R3, R5.reuse, R6 ;  /* 0x0000000503159224 */ /* 0x080fe400078e0206 */
[----:B------:R-:W-:Y:S02]  /*09a0*/  @!P1 IMAD R23, R6, R5, R0 ;  /* 0x0000000506179224 */ /* 0x000fe400078e0200 */
[----:B------:R-:W5:Y:S01]  /*09b0*/  @P0 LDG.E.64 R4, desc[UR6][R18.64] ;  /* 0x0000000612040981 */ /* 0x000f62000c1e1b00 */
[----:B--2---:R-:W-:-:S03]  /*09c0*/  @!P1 IMAD.WIDE.U32 R10, R21, 0x8, R10 ;  /* 0x00000008150a9825 */ /* 0x004fc600078e000a */
[----:B------:R-:W5:Y:S01]  /*09d0*/  @P0 LDG.E.64 R6, desc[UR6][R14.64] ;  /* 0x000000060e060981 */ /* 0x000f62000c1e1b00 */
[----:B---3--:R-:W-:-:S03]  /*09e0*/  @!P1 IMAD.WIDE.U32 R8, R23, 0x8, R8 ;  /* 0x0000000817089825 */ /* 0x008fc600078e0008 */
[----:B------:R-:W2:Y:S04]  /*09f0*/  @!P1 LDG.E.64 R10, desc[UR6][R10.64] ;  /* 0x000000060a0a9981 */ /* 0x000ea8000c1e1b00 */
[----:B------:R-:W2:Y:S01]  /*0a00*/  @!P1 LDG.E.64 R8, desc[UR6][R8.64] ;  /* 0x0000000608089981 */ /* 0x000ea2000c1e1b00 */
[----:B----4-:R-:W-:-:S08]  /*0a10*/  @P0 DFMA R12, R12, R16, R26 ;  /* 0x000000100c0c022b */ /* 0x010fd0000000001a */
[----:B-----5:R-:W-:-:S08]  /*0a20*/  @P0 DFMA R26, R4, R6, R12 ;  /* 0x00000006041a022b */ /* 0x020fd0000000000c */
[----:B--2---:R-:W-:-:S11]  /*0a30*/  @!P1 DFMA R26, R10, R8, R26 ;  /* 0x000000080a1a922b */ /* 0x004fd6000000001a */
.L_x_0:
[----:B------:R-:W0:Y:S01]  /*0a40*/  LDC.64 R4, c[0x0][0x390] ;  /* 0x0000e400ff047b82 */ /* 0x000e220000000a00 */
[----:B------:R-:W-:-:S04]  /*0a50*/  IMAD R3, R3, UR9, R0 ;  /* 0x0000000903037c24 */ /* 0x000fc8000f8e0200 */
[----:B0-----:R-:W-:-:S05]  /*0a60*/  IMAD.WIDE.U32 R2, R3, 0x8, R4 ;  /* 0x0000000803027825 */ /* 0x001fca00078e0004 */
[----:B------:R-:W-:Y:S01]  /*0a70*/  STG.E.64 desc[UR6][R2.64], R26 ;  /* 0x0000001a02007986 */ /* 0x000fe2000c101b06 */
[----:B------:R-:W-:Y:S05]  /*0a80*/  EXIT ;  /* 0x000000000000794d */ /* 0x000fea0003800000 */
.L_x_4:
[----:B------:R-:W-:-:S00]  /*0a90*/  BRA `(.L_x_4) ;  /* 0xfffffffc00fc7947 */ /* 0x000fc0000383ffff */
[----:B------:R-:W-:-:S00]  /*0aa0*/  NOP ;  /* 0x0000000000007918 */ /* 0x000fc00000000000 */
        /* <DEDUP_REMOVED lines=13> */
.L_x_5:


//--------------------- .nv.shared.reserved.0     --------------------------
	.section	.nv.shared.reserved.0,"aw",@nobits
	.weak		__nv_reservedSMEM_offset_0_alias
	.size		__nv_reservedSMEM_offset_0_alias, 0, 64
	.other		__nv_reservedSMEM_offset_0_alias,@"STO_CUDA_RESERVED_SHARED STV_DEFAULT"
__nv_reservedSMEM_offset_0_alias:
	.zero		0
	.zero		64


//--------------------- .nv.constant0._Z19matrix_multi_kernelPdS_S_iii --------------------------
	.section	.nv.constant0._Z19matrix_multi_kernelPdS_S_iii,"a",@progbits
	.sectionflags	@""
	.align	4
.nv.constant0._Z19matrix_multi_kernelPdS_S_iii:
	.zero		932


//--------------------- SYMBOLS --------------------------

	.type		.nv.reservedSmem.offset0,@object
	.size		.nv.reservedSmem.offset0,0x4
